//
// Generated by NVIDIA NVVM Compiler
//
// Compiler Build ID: CL-36424714
// Cuda compilation tools, release 13.0, V13.0.88
// Based on NVVM 20.0.0
//

.version 9.0
.target sm_100
.address_size 64

	// .globl	update_instances

.visible .entry update_instances(
	.param .u64 .ptr .align 1 update_instances_param_0,
	.param .u64 .ptr .align 1 update_instances_param_1,
	.param .u32 update_instances_param_2
)
{
	.reg .pred 	%p<6>;
	.reg .b32 	%r<16>;
	.reg .b32 	%f<13>;
	.reg .b64 	%rd<14>;

	ld.param.u64 	%rd6, [update_instances_param_0];
	ld.param.u64 	%rd7, [update_instances_param_1];
	ld.param.u32 	%r5, [update_instances_param_2];
	mov.u32 	%r6, %ctaid.x;
	mov.u32 	%r7, %ntid.x;
	mov.u32 	%r8, %tid.x;
	mad.lo.s32 	%r1, %r6, %r7, %r8;
	setp.ge.u32 	%p1, %r1, %r5;
	@%p1 bra 	$L__BB0_5;
	cvta.to.global.u64 	%rd8, %rd6;
	cvta.to.global.u64 	%rd9, %rd7;
	mul.wide.u32 	%rd10, %r1, 64;
	add.s64 	%rd1, %rd9, %rd10;
	ld.global.nc.v2.u32 	{%r2, %r3}, [%rd1];
	ld.global.nc.v4.f32 	{%f1, %f2, %f3, %f4}, [%rd1+16];
	ld.global.nc.v4.f32 	{%f5, %f6, %f7, %f8}, [%rd1+32];
	ld.global.nc.v4.f32 	{%f9, %f10, %f11, %f12}, [%rd1+48];
	mul.wide.u32 	%rd11, %r2, 80;
	add.s64 	%rd12, %rd8, %rd11;
	add.s64 	%rd2, %rd12, 48;
	ld.global.u32 	%r4, [%rd12+56];
	ld.global.u64 	%rd13, [%rd12+64];
	and.b32  	%r9, %r3, 1;
	setp.eq.b32 	%p2, %r9, 1;
	not.pred 	%p3, %p2;
	@%p3 bra 	$L__BB0_3;
	ld.global.nc.u64 	%rd13, [%rd1+8];
$L__BB0_3:
	and.b32  	%r10, %r3, 16;
	setp.eq.s32 	%p4, %r10, 0;
	shr.u32 	%r11, %r3, 24;
	selp.b32 	%r12, %r4, %r11, %p4;
	mov.b32 	%r13, 5;
	mov.b32 	%r14, 0;
	st.global.v4.u32 	[%rd2], {%r2, %r14, %r12, %r13};
	st.global.u64 	[%rd2+16], %rd13;
	and.b32  	%r15, %r3, 2;
	setp.eq.s32 	%p5, %r15, 0;
	@%p5 bra 	$L__BB0_5;
	st.global.v4.f32 	[%rd2+-48], {%f1, %f2, %f3, %f4};
	st.global.v4.f32 	[%rd2+-32], {%f5, %f6, %f7, %f8};
	st.global.v4.f32 	[%rd2+-16], {%f9, %f10, %f11, %f12};
$L__BB0_5:
	ret;

}


// ===== COMPILED SASS (sm_100) =====

	.target	sm_100

	.elftype	@"ET_EXEC"


//--------------------- .note.nv.tkinfo           --------------------------
	.section	.note.nv.tkinfo,"",@"SHT_NOTE"
	.sectionflags	@"SHF_NOTE_NV_TKINFO"
	.tkinfo
        /*0018*/ 	.word	0x00000002
        /*0030*/ 	.string	""
        /*0030*/ 	.string	"ptxas"
        /*0030*/ 	.string	"Cuda compilation tools, release 13.0, V13.0.88"
        /*0030*/ 	.string	"Build cuda_13.0.r13.0/compiler.36424714_0"
        /*0030*/ 	.string	"-arch sm_100 -m 64 "



//--------------------- .note.nv.cuinfo           --------------------------
	.section	.note.nv.cuinfo,"",@"SHT_NOTE"
	.sectionflags	@"SHF_NOTE_NV_CUINFO"
        /*0018*/ 	.short	0x0002
        /*001a*/ 	.short	0x0064
        /*001c*/ 	.short	0x0082
	.zero		2


//--------------------- .nv.info                  --------------------------
	.section	.nv.info,"",@"SHT_CUDA_INFO"
	.align	4


	//----- nvinfo : EIATTR_REGCOUNT
	.align		4
        /*0000*/ 	.byte	0x04, 0x2f
        /*0002*/ 	.short	(.L_1 - .L_0)
	.align		4
.L_0:
        /*0004*/ 	.word	index@(update_instances)
        /*0008*/ 	.word	0x00000016


	//----- nvinfo : EIATTR_FRAME_SIZE
	.align		4
.L_1:
        /*000c*/ 	.byte	0x04, 0x11
        /*000e*/ 	.short	(.L_3 - .L_2)
	.align		4
.L_2:
        /*0010*/ 	.word	index@(update_instances)
        /*0014*/ 	.word	0x00000000


	//----- nvinfo : EIATTR_MIN_STACK_SIZE
	.align		4
.L_3:
        /*0018*/ 	.byte	0x04, 0x12
        /*001a*/ 	.short	(.L_5 - .L_4)
	.align		4
.L_4:
        /*001c*/ 	.word	index@(update_instances)
        /*0020*/ 	.word	0x00000000
.L_5:


//--------------------- .nv.compat                --------------------------
	.section	.nv.compat,"",@"SHT_CUDA_COMPAT_INFO"
	.align	4
        /*0000*/ 	.byte	0x02, 0x09, 0x00, 0x00, 0x02, 0x02, 0x01, 0x00, 0x02, 0x05, 0x05, 0x00, 0x03, 0x07, 0x01, 0x01
        /*0010*/ 	.byte	0x02, 0x03, 0x00, 0x00, 0x02, 0x06, 0x01, 0x00, 0x04, 0x0b, 0x08, 0x00, 0x09, 0x00, 0x00, 0x00
        /*0020*/ 	.byte	0x00, 0x00, 0x00, 0x00


//--------------------- .nv.info.update_instances --------------------------
	.section	.nv.info.update_instances,"",@"SHT_CUDA_INFO"
	.sectionflags	@""
	.align	4


	//----- nvinfo : EIATTR_CUDA_API_VERSION
	.align		4
        /*0000*/ 	.byte	0x04, 0x37
        /*0002*/ 	.short	(.L_7 - .L_6)
.L_6:
        /*0004*/ 	.word	0x00000082


	//----- nvinfo : EIATTR_KPARAM_INFO
	.align		4
.L_7:
        /*0008*/ 	.byte	0x04, 0x17
        /*000a*/ 	.short	(.L_9 - .L_8)
.L_8:
        /*000c*/ 	.word	0x00000000
        /*0010*/ 	.short	0x0002
        /*0012*/ 	.short	0x0010
        /*0014*/ 	.byte	0x00, 0xf0, 0x11, 0x00


	//----- nvinfo : EIATTR_KPARAM_INFO
	.align		4
.L_9:
        /*0018*/ 	.byte	0x04, 0x17
        /*001a*/ 	.short	(.L_11 - .L_10)
.L_10:
        /*001c*/ 	.word	0x00000000
        /*0020*/ 	.short	0x0001
        /*0022*/ 	.short	0x0008
        /*0024*/ 	.byte	0x00, 0xf5, 0x21, 0x00


	//----- nvinfo : EIATTR_KPARAM_INFO
	.align		4
.L_11:
        /*0028*/ 	.byte	0x04, 0x17
        /*002a*/ 	.short	(.L_13 - .L_12)
.L_12:
        /*002c*/ 	.word	0x00000000
        /*0030*/ 	.short	0x0000
        /*0032*/ 	.short	0x0000
        /*0034*/ 	.byte	0x00, 0xf5, 0x21, 0x00


	//----- nvinfo : EIATTR_SPARSE_MMA_MASK
	.align		4
.L_13:
        /*0038*/ 	.byte	0x03, 0x50
        /*003a*/ 	.short	0x0000


	//----- nvinfo : EIATTR_MAXREG_COUNT
	.align		4
        /*003c*/ 	.byte	0x03, 0x1b
        /*003e*/ 	.short	0x00ff


	//----- nvinfo : EIATTR_MERCURY_ISA_VERSION
	.align		4
        /*0040*/ 	.byte	0x03, 0x5f
        /*0042*/ 	.short	0x0101


	//----- nvinfo : EIATTR_VRC_CTA_INIT_COUNT
	.align		4
        /*0044*/ 	.byte	0x02, 0x4a
	.zero		1
	.zero		1


	//----- nvinfo : EIATTR_EXIT_INSTR_OFFSETS
	.align		4
        /*0048*/ 	.byte	0x04, 0x1c
        /*004a*/ 	.short	(.L_15 - .L_14)


	//   ....[0]....
.L_14:
        /*004c*/ 	.word	0x00000070


	//   ....[1]....
        /*0050*/ 	.word	0x00000190


	//   ....[2]....
        /*0054*/ 	.word	0x00000200


	//----- nvinfo : EIATTR_CBANK_PARAM_SIZE
	.align		4
.L_15:
        /*0058*/ 	.byte	0x03, 0x19
        /*005a*/ 	.short	0x0014


	//----- nvinfo : EIATTR_PARAM_CBANK
	.align		4
        /*005c*/ 	.byte	0x04, 0x0a
        /*005e*/ 	.short	(.L_17 - .L_16)
	.align		4
.L_16:
        /*0060*/ 	.word	index@(.nv.constant0.update_instances)
        /*0064*/ 	.short	0x0380
        /*0066*/ 	.short	0x0014


	//----- nvinfo : EIATTR_SW_WAR
	.align		4
.L_17:
        /*0068*/ 	.byte	0x04, 0x36
        /*006a*/ 	.short	(.L_19 - .L_18)
.L_18:
        /*006c*/ 	.word	0x00000008
.L_19:


//--------------------- .nv.callgraph             --------------------------
	.section	.nv.callgraph,"",@"SHT_CUDA_CALLGRAPH"
	.align	4
	.sectionentsize	8
	.align		4
        /*0000*/ 	.word	0x00000000
	.align		4
        /*0004*/ 	.word	0xffffffff
	.align		4
        /*0008*/ 	.word	0x00000000
	.align		4
        /*000c*/ 	.word	0xfffffffe
	.align		4
        /*0010*/ 	.word	0x00000000
	.align		4
        /*0014*/ 	.word	0xfffffffd
	.align		4
        /*0018*/ 	.word	0x00000000
	.align		4
        /*001c*/ 	.word	0xfffffffc


//--------------------- .text.update_instances    --------------------------
	.section	.text.update_instances,"ax",@progbits
	.align	128
        .global         update_instances
        .type           update_instances,@function
        .size           update_instances,(.L_x_1 - update_instances)
        .other          update_instances,@"STO_CUDA_ENTRY STV_DEFAULT"
update_instances:
.text.update_instances:
[----:B------:R-:W-:Y:S01]  /*0000*/  LDC R1, c[0x0][0x37c] ;  /* 0x0000df00ff017b82 */ /* 0x000fe20000000800 */
[----:B------:R-:W0:Y:S07]  /*0010*/  S2R R0, SR_TID.X ;  /* 0x0000000000007919 */ /* 0x000e2e0000002100 */
[----:B------:R-:W0:Y:S01]  /*0020*/  S2UR UR4, SR_CTAID.X ;  /* 0x00000000000479c3 */ /* 0x000e220000002500 */
[----:B------:R-:W1:Y:S07]  /*0030*/  LDCU UR5, c[0x0][0x390] ;  /* 0x00007200ff0577ac */ /* 0x000e6e0008000800 */
[----:B------:R-:W0:Y:S02]  /*0040*/  LDC R5, c[0x0][0x360] ;  /* 0x0000d800ff057b82 */ /* 0x000e240000000800 */
[----:B0-----:R-:W-:-:S05]  /*0050*/  IMAD R5, R5, UR4, R0 ;  /* 0x0000000405057c24 */ /* 0x001fca000f8e0200 */
[----:B-1----:R-:W-:-:S13]  /*0060*/  ISETP.GE.U32.AND P0, PT, R5, UR5, PT ;  /* 0x0000000505007c0c */ /* 0x002fda000bf06070 */
[----:B------:R-:W-:Y:S05]  /*0070*/  @P0 EXIT ;  /* 0x000000000000094d */ /* 0x000fea0003800000 */
[----:B------:R-:W0:Y:S01]  /*0080*/  LDC.64 R2, c[0x0][0x388] ;  /* 0x0000e200ff027b82 */ /* 0x000e220000000a00 */
[----:B------:R-:W1:Y:S01]  /*0090*/  LDCU.64 UR4, c[0x0][0x358] ;  /* 0x00006b00ff0477ac */ /* 0x000e620008000a00 */
[----:B0-----:R-:W-:-:S06]  /*00a0*/  IMAD.WIDE.U32 R2, R5, 0x40, R2 ;  /* 0x0000004005027825 */ /* 0x001fcc00078e0002 */
[----:B------:R-:W0:Y:S01]  /*00b0*/  LDC.64 R4, c[0x0][0x380] ;  /* 0x0000e000ff047b82 */ /* 0x000e220000000a00 */
[----:B-1----:R-:W0:Y:S02]  /*00c0*/  LDG.E.64.CONSTANT R8, desc[UR4][R2.64] ;  /* 0x0000000402087981 */ /* 0x002e24000c1e9b00 */
[----:B0-----:R-:W-:-:S05]  /*00d0*/  IMAD.WIDE.U32 R4, R8, 0x50, R4 ;  /* 0x0000005008047825 */ /* 0x001fca00078e0004 */
[----:B------:R0:W2:Y:S01]  /*00e0*/  LDG.E.64 R6, desc[UR4][R4.64+0x40] ;  /* 0x0000400404067981 */ /* 0x0000a2000c1e1b00 */
[----:B------:R-:W-:-:S03]  /*00f0*/  LOP3.LUT R0, R9, 0x1, RZ, 0xc0, !PT ;  /* 0x0000000109007812 */ /* 0x000fc600078ec0ff */
[----:B------:R0:W3:Y:S01]  /*0100*/  LDG.E R10, desc[UR4][R4.64+0x38] ;  /* 0x00003804040a7981 */ /* 0x0000e2000c1e1900 */
[----:B------:R-:W-:-:S04]  /*0110*/  ISETP.NE.U32.AND P0, PT, R0, 0x1, PT ;  /* 0x000000010000780c */ /* 0x000fc80003f05070 */
[----:B------:R-:W-:-:S09]  /*0120*/  R2P PR, R9, 0x12 ;  /* 0x0000001209007804 */ /* 0x000fd20000000000 */
[----:B--2---:R-:W2:Y:S01]  /*0130*/  @!P0 LDG.E.64.CONSTANT R6, desc[UR4][R2.64+0x8] ;  /* 0x0000080402068981 */ /* 0x004ea2000c1e9b00 */
[----:B------:R-:W-:-:S03]  /*0140*/  IMAD.MOV.U32 R11, RZ, RZ, 0x5 ;  /* 0x00000005ff0b7424 */ /* 0x000fc600078e00ff */
[----:B---3--:R-:W-:Y:S01]  /*0150*/  @P4 SHF.R.U32.HI R10, RZ, 0x18, R9 ;  /* 0x00000018ff0a4819 */ /* 0x008fe20000011609 */
[----:B------:R-:W-:-:S05]  /*0160*/  IMAD.MOV.U32 R9, RZ, RZ, RZ ;  /* 0x000000ffff097224 */ /* 0x000fca00078e00ff */
[----:B------:R0:W-:Y:S04]  /*0170*/  STG.E.128 desc[UR4][R4.64+0x30], R8 ;  /* 0x0000300804007986 */ /* 0x0001e8000c101d04 */
[----:B--2---:R0:W-:Y:S01]  /*0180*/  STG.E.64 desc[UR4][R4.64+0x40], R6 ;  /* 0x0000400604007986 */ /* 0x0041e2000c101b04 */
[----:B------:R-:W-:Y:S05]  /*0190*/  @!P1 EXIT ;  /* 0x000000000000994d */ /* 0x000fea0003800000 */
[----:B0-----:R-:W2:Y:S04]  /*01a0*/  LDG.E.128.CONSTANT R8, desc[UR4][R2.64+0x10] ;  /* 0x0000100402087981 */ /* 0x001ea8000c1e9d00 */
[----:B------:R-:W3:Y:S04]  /*01b0*/  LDG.E.128.CONSTANT R12, desc[UR4][R2.64+0x20] ;  /* 0x00002004020c7981 */ /* 0x000ee8000c1e9d00 */
[----:B------:R-:W4:Y:S04]  /*01c0*/  LDG.E.128.CONSTANT R16, desc[UR4][R2.64+0x30] ;  /* 0x0000300402107981 */ /* 0x000f28000c1e9d00 */
[----:B--2---:R-:W-:Y:S04]  /*01d0*/  STG.E.128 desc[UR4][R4.64], R8 ;  /* 0x0000000804007986 */ /* 0x004fe8000c101d04 */
[----:B---3--:R-:W-:Y:S04]  /*01e0*/  STG.E.128 desc[UR4][R4.64+0x10], R12 ;  /* 0x0000100c04007986 */ /* 0x008fe8000c101d04 */
[----:B----4-:R-:W-:Y:S01]  /*01f0*/  STG.E.128 desc[UR4][R4.64+0x20], R16 ;  /* 0x0000201004007986 */ /* 0x010fe2000c101d04 */
[----:B------:R-:W-:Y:S05]  /*0200*/  EXIT ;  /* 0x000000000000794d */ /* 0x000fea0003800000 */
.L_x_0:
[----:B------:R-:W-:-:S00]  /*0210*/  BRA `(.L_x_0) ;  /* 0xfffffffc00fc7947 */ /* 0x000fc0000383ffff */
[----:B------:R-:W-:-:S00]  /*0220*/  NOP ;  /* 0x0000000000007918 */ /* 0x000fc00000000000 */
        /* <DEDUP_REMOVED lines=13> */
.L_x_1:


//--------------------- .nv.shared.reserved.0     --------------------------
	.section	.nv.shared.reserved.0,"aw",@nobits
	.weak		__nv_reservedSMEM_offset_0_alias
	.size		__nv_reservedSMEM_offset_0_alias, 0, 64
	.other		__nv_reservedSMEM_offset_0_alias,@"STO_CUDA_RESERVED_SHARED STV_DEFAULT"
__nv_reservedSMEM_offset_0_alias:
	.zero		0
	.zero		64


//--------------------- .nv.constant0.update_instances --------------------------
	.section	.nv.constant0.update_instances,"a",@progbits
	.sectionflags	@""
	.align	4
.nv.constant0.update_instances:
	.zero		916


//--------------------- SYMBOLS --------------------------

	.type		.nv.reservedSmem.offset0,@object
	.size		.nv.reservedSmem.offset0,0x4
